//
// Generated by NVIDIA NVVM Compiler
//
// Compiler Build ID: CL-36424714
// Cuda compilation tools, release 13.0, V13.0.88
// Based on NVVM 20.0.0
//

.version 9.0
.target sm_100
.address_size 64

	// .globl	_Z17update_velocitiesP6float4P6float2i
// _ZZ17update_velocitiesP6float4P6float2iE14shared_planets has been demoted

.visible .entry _Z17update_velocitiesP6float4P6float2i(
	.param .u64 .ptr .align 1 _Z17update_velocitiesP6float4P6float2i_param_0,
	.param .u64 .ptr .align 1 _Z17update_velocitiesP6float4P6float2i_param_1,
	.param .u32 _Z17update_velocitiesP6float4P6float2i_param_2
)
{
	.reg .pred 	%p<8>;
	.reg .b32 	%r<39>;
	.reg .b32 	%f<140>;
	.reg .b64 	%rd<11>;
	// demoted variable
	.shared .align 16 .b8 _ZZ17update_velocitiesP6float4P6float2iE14shared_planets[1024];
	ld.param.u64 	%rd4, [_Z17update_velocitiesP6float4P6float2i_param_0];
	ld.param.u64 	%rd3, [_Z17update_velocitiesP6float4P6float2i_param_1];
	ld.param.u32 	%r18, [_Z17update_velocitiesP6float4P6float2i_param_2];
	cvta.to.global.u64 	%rd1, %rd4;
	mov.u32 	%r1, %tid.x;
	mov.u32 	%r19, %ctaid.x;
	mov.u32 	%r2, %ntid.x;
	mad.lo.s32 	%r3, %r19, %r2, %r1;
	mul.wide.s32 	%rd5, %r3, 16;
	add.s64 	%rd6, %rd1, %rd5;
	ld.global.v2.f32 	{%f1, %f2}, [%rd6];
	setp.lt.s32 	%p1, %r18, 1;
	@%p1 bra 	$L__BB0_11;
	cvta.to.global.u64 	%rd7, %rd3;
	mul.wide.s32 	%rd8, %r3, 8;
	add.s64 	%rd2, %rd7, %rd8;
	shl.b32 	%r21, %r1, 4;
	mov.u32 	%r22, _ZZ17update_velocitiesP6float4P6float2iE14shared_planets;
	add.s32 	%r4, %r22, %r21;
	and.b32  	%r5, %r2, 3;
	and.b32  	%r6, %r2, 2044;
	and.b32  	%r7, %r2, 1;
	and.b32  	%r23, %r2, -4;
	neg.s32 	%r8, %r23;
	mov.b32 	%r34, 0;
$L__BB0_2:
	setp.lt.u32 	%p2, %r2, 4;
	add.s32 	%r25, %r34, %r1;
	mul.wide.u32 	%rd9, %r25, 16;
	add.s64 	%rd10, %rd1, %rd9;
	ld.global.v4.f32 	{%f23, %f24, %f25, %f26}, [%rd10];
	st.shared.v4.f32 	[%r4], {%f23, %f24, %f25, %f26};
	bar.sync 	0;
	mov.f32 	%f130, 0f00000000;
	mov.b32 	%r38, 0;
	mov.f32 	%f131, %f130;
	@%p2 bra 	$L__BB0_5;
	add.s32 	%r35, %r22, 32;
	mov.f32 	%f130, 0f00000000;
	mov.u32 	%r36, %r8;
$L__BB0_4:
	.pragma "nounroll";
	.pragma "used_bytes_mask 4095";
	ld.shared.v4.f32 	{%f28, %f29, %f30, %f31}, [%r35+-32];
	sub.f32 	%f32, %f28, %f1;
	sub.f32 	%f33, %f29, %f2;
	mul.f32 	%f34, %f33, %f33;
	fma.rn.f32 	%f35, %f32, %f32, %f34;
	sqrt.rn.f32 	%f36, %f35;
	mul.f32 	%f37, %f36, %f36;
	mul.f32 	%f38, %f36, %f37;
	mul.f32 	%f39, %f30, 0f3DF5C290;
	div.rn.f32 	%f40, %f39, %f38;
	fma.rn.f32 	%f41, %f32, %f40, %f130;
	fma.rn.f32 	%f42, %f33, %f40, %f131;
	.pragma "used_bytes_mask 4095";
	ld.shared.v4.f32 	{%f43, %f44, %f45, %f46}, [%r35+-16];
	sub.f32 	%f47, %f43, %f1;
	sub.f32 	%f48, %f44, %f2;
	mul.f32 	%f49, %f48, %f48;
	fma.rn.f32 	%f50, %f47, %f47, %f49;
	sqrt.rn.f32 	%f51, %f50;
	mul.f32 	%f52, %f51, %f51;
	mul.f32 	%f53, %f51, %f52;
	mul.f32 	%f54, %f45, 0f3DF5C290;
	div.rn.f32 	%f55, %f54, %f53;
	fma.rn.f32 	%f56, %f47, %f55, %f41;
	fma.rn.f32 	%f57, %f48, %f55, %f42;
	.pragma "used_bytes_mask 4095";
	ld.shared.v4.f32 	{%f58, %f59, %f60, %f61}, [%r35];
	sub.f32 	%f62, %f58, %f1;
	sub.f32 	%f63, %f59, %f2;
	mul.f32 	%f64, %f63, %f63;
	fma.rn.f32 	%f65, %f62, %f62, %f64;
	sqrt.rn.f32 	%f66, %f65;
	mul.f32 	%f67, %f66, %f66;
	mul.f32 	%f68, %f66, %f67;
	mul.f32 	%f69, %f60, 0f3DF5C290;
	div.rn.f32 	%f70, %f69, %f68;
	fma.rn.f32 	%f71, %f62, %f70, %f56;
	fma.rn.f32 	%f72, %f63, %f70, %f57;
	.pragma "used_bytes_mask 4095";
	ld.shared.v4.f32 	{%f73, %f74, %f75, %f76}, [%r35+16];
	sub.f32 	%f77, %f73, %f1;
	sub.f32 	%f78, %f74, %f2;
	mul.f32 	%f79, %f78, %f78;
	fma.rn.f32 	%f80, %f77, %f77, %f79;
	sqrt.rn.f32 	%f81, %f80;
	mul.f32 	%f82, %f81, %f81;
	mul.f32 	%f83, %f81, %f82;
	mul.f32 	%f84, %f75, 0f3DF5C290;
	div.rn.f32 	%f85, %f84, %f83;
	fma.rn.f32 	%f130, %f77, %f85, %f71;
	fma.rn.f32 	%f131, %f78, %f85, %f72;
	add.s32 	%r36, %r36, 4;
	add.s32 	%r35, %r35, 64;
	setp.ne.s32 	%p3, %r36, 0;
	mov.u32 	%r38, %r6;
	@%p3 bra 	$L__BB0_4;
$L__BB0_5:
	setp.eq.s32 	%p4, %r5, 0;
	@%p4 bra 	$L__BB0_10;
	setp.eq.s32 	%p5, %r5, 1;
	@%p5 bra 	$L__BB0_8;
	shl.b32 	%r28, %r38, 4;
	add.s32 	%r30, %r22, %r28;
	.pragma "used_bytes_mask 4095";
	ld.shared.v4.f32 	{%f87, %f88, %f89, %f90}, [%r30];
	sub.f32 	%f91, %f87, %f1;
	sub.f32 	%f92, %f88, %f2;
	mul.f32 	%f93, %f92, %f92;
	fma.rn.f32 	%f94, %f91, %f91, %f93;
	sqrt.rn.f32 	%f95, %f94;
	mul.f32 	%f96, %f95, %f95;
	mul.f32 	%f97, %f95, %f96;
	mul.f32 	%f98, %f89, 0f3DF5C290;
	div.rn.f32 	%f99, %f98, %f97;
	fma.rn.f32 	%f100, %f91, %f99, %f130;
	fma.rn.f32 	%f101, %f92, %f99, %f131;
	.pragma "used_bytes_mask 4095";
	ld.shared.v4.f32 	{%f102, %f103, %f104, %f105}, [%r30+16];
	sub.f32 	%f106, %f102, %f1;
	sub.f32 	%f107, %f103, %f2;
	mul.f32 	%f108, %f107, %f107;
	fma.rn.f32 	%f109, %f106, %f106, %f108;
	sqrt.rn.f32 	%f110, %f109;
	mul.f32 	%f111, %f110, %f110;
	mul.f32 	%f112, %f110, %f111;
	mul.f32 	%f113, %f104, 0f3DF5C290;
	div.rn.f32 	%f114, %f113, %f112;
	fma.rn.f32 	%f130, %f106, %f114, %f100;
	fma.rn.f32 	%f131, %f107, %f114, %f101;
	add.s32 	%r38, %r38, 2;
$L__BB0_8:
	setp.eq.s32 	%p6, %r7, 0;
	@%p6 bra 	$L__BB0_10;
	shl.b32 	%r31, %r38, 4;
	add.s32 	%r33, %r22, %r31;
	.pragma "used_bytes_mask 4095";
	ld.shared.v4.f32 	{%f115, %f116, %f117, %f118}, [%r33];
	sub.f32 	%f119, %f115, %f1;
	sub.f32 	%f120, %f116, %f2;
	mul.f32 	%f121, %f120, %f120;
	fma.rn.f32 	%f122, %f119, %f119, %f121;
	sqrt.rn.f32 	%f123, %f122;
	mul.f32 	%f124, %f123, %f123;
	mul.f32 	%f125, %f123, %f124;
	mul.f32 	%f126, %f117, 0f3DF5C290;
	div.rn.f32 	%f127, %f126, %f125;
	fma.rn.f32 	%f130, %f119, %f127, %f130;
	fma.rn.f32 	%f131, %f120, %f127, %f131;
$L__BB0_10:
	st.global.v2.f32 	[%rd2], {%f130, %f131};
	add.s32 	%r34, %r34, %r2;
	setp.lt.s32 	%p7, %r34, %r18;
	@%p7 bra 	$L__BB0_2;
$L__BB0_11:
	ret;

}
	// .globl	_Z16update_positionsP6float4P6float2i
.visible .entry _Z16update_positionsP6float4P6float2i(
	.param .u64 .ptr .align 1 _Z16update_positionsP6float4P6float2i_param_0,
	.param .u64 .ptr .align 1 _Z16update_positionsP6float4P6float2i_param_1,
	.param .u32 _Z16update_positionsP6float4P6float2i_param_2
)
{
	.reg .b32 	%r<5>;
	.reg .b32 	%f<5>;
	.reg .b64 	%rd<9>;

	ld.param.u64 	%rd1, [_Z16update_positionsP6float4P6float2i_param_0];
	ld.param.u64 	%rd2, [_Z16update_positionsP6float4P6float2i_param_1];
	cvta.to.global.u64 	%rd3, %rd1;
	cvta.to.global.u64 	%rd4, %rd2;
	mov.u32 	%r1, %tid.x;
	mov.u32 	%r2, %ctaid.x;
	mov.u32 	%r3, %ntid.x;
	mad.lo.s32 	%r4, %r2, %r3, %r1;
	mul.wide.s32 	%rd5, %r4, 8;
	add.s64 	%rd6, %rd4, %rd5;
	ld.global.f32 	%f1, [%rd6];
	mul.f32 	%f2, %f1, 0f3E4CCCCD;
	mul.wide.s32 	%rd7, %r4, 16;
	add.s64 	%rd8, %rd3, %rd7;
	st.global.f32 	[%rd8], %f2;
	ld.global.f32 	%f3, [%rd6+4];
	mul.f32 	%f4, %f3, 0f3E4CCCCD;
	st.global.f32 	[%rd8+4], %f4;
	ret;

}


// ===== COMPILED SASS (sm_100) =====

	.target	sm_100

	.elftype	@"ET_EXEC"


//--------------------- .note.nv.tkinfo           --------------------------
	.section	.note.nv.tkinfo,"",@"SHT_NOTE"
	.sectionflags	@"SHF_NOTE_NV_TKINFO"
	.tkinfo
        /*0018*/ 	.word	0x00000002
        /*0030*/ 	.string	""
        /*0030*/ 	.string	"ptxas"
        /*0030*/ 	.string	"Cuda compilation tools, release 13.0, V13.0.88"
        /*0030*/ 	.string	"Build cuda_13.0.r13.0/compiler.36424714_0"
        /*0030*/ 	.string	"-arch sm_100 -m 64 "



//--------------------- .note.nv.cuinfo           --------------------------
	.section	.note.nv.cuinfo,"",@"SHT_NOTE"
	.sectionflags	@"SHF_NOTE_NV_CUINFO"
        /*0018*/ 	.short	0x0002
        /*001a*/ 	.short	0x0064
        /*001c*/ 	.short	0x0082
	.zero		2


//--------------------- .nv.info                  --------------------------
	.section	.nv.info,"",@"SHT_CUDA_INFO"
	.align	4


	//----- nvinfo : EIATTR_REGCOUNT
	.align		4
        /*0000*/ 	.byte	0x04, 0x2f
        /*0002*/ 	.short	(.L_1 - .L_0)
	.align		4
.L_0:
        /*0004*/ 	.word	index@(_Z17update_velocitiesP6float4P6float2i)
        /*0008*/ 	.word	0x0000001c


	//----- nvinfo : EIATTR_FRAME_SIZE
	.align		4
.L_1:
        /*000c*/ 	.byte	0x04, 0x11
        /*000e*/ 	.short	(.L_3 - .L_2)
	.align		4
.L_2:
        /*0010*/ 	.word	index@($__internal_1_$__cuda_sm3x_div_rn_noftz_f32_slowpath)
        /*0014*/ 	.word	0x00000000


	//----- nvinfo : EIATTR_FRAME_SIZE
	.align		4
.L_3:
        /*0018*/ 	.byte	0x04, 0x11
        /*001a*/ 	.short	(.L_5 - .L_4)
	.align		4
.L_4:
        /*001c*/ 	.word	index@($__internal_0_$__cuda_sm20_sqrt_rn_f32_slowpath)
        /*0020*/ 	.word	0x00000000


	//----- nvinfo : EIATTR_FRAME_SIZE
	.align		4
.L_5:
        /*0024*/ 	.byte	0x04, 0x11
        /*0026*/ 	.short	(.L_7 - .L_6)
	.align		4
.L_6:
        /*0028*/ 	.word	index@(_Z17update_velocitiesP6float4P6float2i)
        /*002c*/ 	.word	0x00000000


	//----- nvinfo : EIATTR_REGCOUNT
	.align		4
.L_7:
        /*0030*/ 	.byte	0x04, 0x2f
        /*0032*/ 	.short	(.L_9 - .L_8)
	.align		4
.L_8:
        /*0034*/ 	.word	index@(_Z16update_positionsP6float4P6float2i)
        /*0038*/ 	.word	0x0000000c


	//----- nvinfo : EIATTR_FRAME_SIZE
	.align		4
.L_9:
        /*003c*/ 	.byte	0x04, 0x11
        /*003e*/ 	.short	(.L_11 - .L_10)
	.align		4
.L_10:
        /*0040*/ 	.word	index@(_Z16update_positionsP6float4P6float2i)
        /*0044*/ 	.word	0x00000000


	//----- nvinfo : EIATTR_MIN_STACK_SIZE
	.align		4
.L_11:
        /*0048*/ 	.byte	0x04, 0x12
        /*004a*/ 	.short	(.L_13 - .L_12)
	.align		4
.L_12:
        /*004c*/ 	.word	index@(_Z16update_positionsP6float4P6float2i)
        /*0050*/ 	.word	0x00000000


	//----- nvinfo : EIATTR_MIN_STACK_SIZE
	.align		4
.L_13:
        /*0054*/ 	.byte	0x04, 0x12
        /*0056*/ 	.short	(.L_15 - .L_14)
	.align		4
.L_14:
        /*0058*/ 	.word	index@(_Z17update_velocitiesP6float4P6float2i)
        /*005c*/ 	.word	0x00000000
.L_15:


//--------------------- .nv.compat                --------------------------
	.section	.nv.compat,"",@"SHT_CUDA_COMPAT_INFO"
	.align	4
        /*0000*/ 	.byte	0x02, 0x09, 0x00, 0x00, 0x02, 0x02, 0x01, 0x00, 0x02, 0x05, 0x05, 0x00, 0x03, 0x07, 0x01, 0x01
        /*0010*/ 	.byte	0x02, 0x03, 0x00, 0x00, 0x02, 0x06, 0x01, 0x00, 0x04, 0x0b, 0x08, 0x00, 0x01, 0x00, 0x00, 0x00
        /*0020*/ 	.byte	0x00, 0x00, 0x00, 0x00


//--------------------- .nv.info._Z16update_positionsP6float4P6float2i --------------------------
	.section	.nv.info._Z16update_positionsP6float4P6float2i,"",@"SHT_CUDA_INFO"
	.sectionflags	@""
	.align	4


	//----- nvinfo : EIATTR_CUDA_API_VERSION
	.align		4
        /*0000*/ 	.byte	0x04, 0x37
        /*0002*/ 	.short	(.L_17 - .L_16)
.L_16:
        /*0004*/ 	.word	0x00000082


	//----- nvinfo : EIATTR_KPARAM_INFO
	.align		4
.L_17:
        /*0008*/ 	.byte	0x04, 0x17
        /*000a*/ 	.short	(.L_19 - .L_18)
.L_18:
        /*000c*/ 	.word	0x00000000
        /*0010*/ 	.short	0x0002
        /*0012*/ 	.short	0x0010
        /*0014*/ 	.byte	0x00, 0xf0, 0x11, 0x00


	//----- nvinfo : EIATTR_KPARAM_INFO
	.align		4
.L_19:
        /*0018*/ 	.byte	0x04, 0x17
        /*001a*/ 	.short	(.L_21 - .L_20)
.L_20:
        /*001c*/ 	.word	0x00000000
        /*0020*/ 	.short	0x0001
        /*0022*/ 	.short	0x0008
        /*0024*/ 	.byte	0x00, 0xf5, 0x21, 0x00


	//----- nvinfo : EIATTR_KPARAM_INFO
	.align		4
.L_21:
        /*0028*/ 	.byte	0x04, 0x17
        /*002a*/ 	.short	(.L_23 - .L_22)
.L_22:
        /*002c*/ 	.word	0x00000000
        /*0030*/ 	.short	0x0000
        /*0032*/ 	.short	0x0000
        /*0034*/ 	.byte	0x00, 0xf5, 0x21, 0x00


	//----- nvinfo : EIATTR_SPARSE_MMA_MASK
	.align		4
.L_23:
        /*0038*/ 	.byte	0x03, 0x50
        /*003a*/ 	.short	0x0000


	//----- nvinfo : EIATTR_MAXREG_COUNT
	.align		4
        /*003c*/ 	.byte	0x03, 0x1b
        /*003e*/ 	.short	0x00ff


	//----- nvinfo : EIATTR_MERCURY_ISA_VERSION
	.align		4
        /*0040*/ 	.byte	0x03, 0x5f
        /*0042*/ 	.short	0x0101


	//----- nvinfo : EIATTR_VRC_CTA_INIT_COUNT
	.align		4
        /*0044*/ 	.byte	0x02, 0x4a
	.zero		1
	.zero		1


	//----- nvinfo : EIATTR_EXIT_INSTR_OFFSETS
	.align		4
        /*0048*/ 	.byte	0x04, 0x1c
        /*004a*/ 	.short	(.L_25 - .L_24)


	//   ....[0]....
.L_24:
        /*004c*/ 	.word	0x00000100


	//----- nvinfo : EIATTR_CBANK_PARAM_SIZE
	.align		4
.L_25:
        /*0050*/ 	.byte	0x03, 0x19
        /*0052*/ 	.short	0x0014


	//----- nvinfo : EIATTR_PARAM_CBANK
	.align		4
        /*0054*/ 	.byte	0x04, 0x0a
        /*0056*/ 	.short	(.L_27 - .L_26)
	.align		4
.L_26:
        /*0058*/ 	.word	index@(.nv.constant0._Z16update_positionsP6float4P6float2i)
        /*005c*/ 	.short	0x0380
        /*005e*/ 	.short	0x0014


	//----- nvinfo : EIATTR_SW_WAR
	.align		4
.L_27:
        /*0060*/ 	.byte	0x04, 0x36
        /*0062*/ 	.short	(.L_29 - .L_28)
.L_28:
        /*0064*/ 	.word	0x00000008
.L_29:


//--------------------- .nv.info._Z17update_velocitiesP6float4P6float2i --------------------------
	.section	.nv.info._Z17update_velocitiesP6float4P6float2i,"",@"SHT_CUDA_INFO"
	.sectionflags	@""
	.align	4


	//----- nvinfo : EIATTR_CUDA_API_VERSION
	.align		4
        /*0000*/ 	.byte	0x04, 0x37
        /*0002*/ 	.short	(.L_31 - .L_30)
.L_30:
        /*0004*/ 	.word	0x00000082


	//----- nvinfo : EIATTR_KPARAM_INFO
	.align		4
.L_31:
        /*0008*/ 	.byte	0x04, 0x17
        /*000a*/ 	.short	(.L_33 - .L_32)
.L_32:
        /*000c*/ 	.word	0x00000000
        /*0010*/ 	.short	0x0002
        /*0012*/ 	.short	0x0010
        /*0014*/ 	.byte	0x00, 0xf0, 0x11, 0x00


	//----- nvinfo : EIATTR_KPARAM_INFO
	.align		4
.L_33:
        /*0018*/ 	.byte	0x04, 0x17
        /*001a*/ 	.short	(.L_35 - .L_34)
.L_34:
        /*001c*/ 	.word	0x00000000
        /*0020*/ 	.short	0x0001
        /*0022*/ 	.short	0x0008
        /*0024*/ 	.byte	0x00, 0xf5, 0x21, 0x00


	//----- nvinfo : EIATTR_KPARAM_INFO
	.align		4
.L_35:
        /*0028*/ 	.byte	0x04, 0x17
        /*002a*/ 	.short	(.L_37 - .L_36)
.L_36:
        /*002c*/ 	.word	0x00000000
        /*0030*/ 	.short	0x0000
        /*0032*/ 	.short	0x0000
        /*0034*/ 	.byte	0x00, 0xf5, 0x21, 0x00


	//----- nvinfo : EIATTR_SPARSE_MMA_MASK
	.align		4
.L_37:
        /*0038*/ 	.byte	0x03, 0x50
        /*003a*/ 	.short	0x0000


	//----- nvinfo : EIATTR_MAXREG_COUNT
	.align		4
        /*003c*/ 	.byte	0x03, 0x1b
        /*003e*/ 	.short	0x00ff


	//----- nvinfo : EIATTR_NUM_BARRIERS
	.align		4
        /*0040*/ 	.byte	0x02, 0x4c
        /*0042*/ 	.byte	0x01
	.zero		1


	//----- nvinfo : EIATTR_MERCURY_ISA_VERSION
	.align		4
        /*0044*/ 	.byte	0x03, 0x5f
        /*0046*/ 	.short	0x0101


	//----- nvinfo : EIATTR_UNUSED_LOAD_BYTE_OFFSET
	.align		4
        /*0048*/ 	.byte	0x04, 0x44
        /*004a*/ 	.short	(.L_39 - .L_38)


	//   ....[0]....
.L_38:
        /*004c*/ 	.word	0x00000270
        /*0050*/ 	.word	0x00000fff


	//   ....[1]....
        /*0054*/ 	.word	0x000004a0
        /*0058*/ 	.word	0x00000fff


	//   ....[2]....
        /*005c*/ 	.word	0x000006e0
        /*0060*/ 	.word	0x00000fff


	//   ....[3]....
        /*0064*/ 	.word	0x00000920
        /*0068*/ 	.word	0x00000fff


	//   ....[4]....
        /*006c*/ 	.word	0x00000c10
        /*0070*/ 	.word	0x00000fff


	//   ....[5]....
        /*0074*/ 	.word	0x00000e10
        /*0078*/ 	.word	0x00000fff


	//   ....[6]....
        /*007c*/ 	.word	0x000010c0
        /*0080*/ 	.word	0x00000fff


	//----- nvinfo : EIATTR_VRC_CTA_INIT_COUNT
	.align		4
.L_39:
        /*0084*/ 	.byte	0x02, 0x4a
	.zero		1
	.zero		1


	//----- nvinfo : EIATTR_EXIT_INSTR_OFFSETS
	.align		4
        /*0088*/ 	.byte	0x04, 0x1c
        /*008a*/ 	.short	(.L_41 - .L_40)


	//   ....[0]....
.L_40:
        /*008c*/ 	.word	0x00000030


	//   ....[1]....
        /*0090*/ 	.word	0x00001300


	//----- nvinfo : EIATTR_CRS_STACK_SIZE
	.align		4
.L_41:
        /*0094*/ 	.byte	0x04, 0x1e
        /*0096*/ 	.short	(.L_43 - .L_42)
.L_42:
        /*0098*/ 	.word	0x00000000


	//----- nvinfo : EIATTR_CBANK_PARAM_SIZE
	.align		4
.L_43:
        /*009c*/ 	.byte	0x03, 0x19
        /*009e*/ 	.short	0x0014


	//----- nvinfo : EIATTR_PARAM_CBANK
	.align		4
        /*00a0*/ 	.byte	0x04, 0x0a
        /*00a2*/ 	.short	(.L_45 - .L_44)
	.align		4
.L_44:
        /*00a4*/ 	.word	index@(.nv.constant0._Z17update_velocitiesP6float4P6float2i)
        /*00a8*/ 	.short	0x0380
        /*00aa*/ 	.short	0x0014


	//----- nvinfo : EIATTR_SW_WAR
	.align		4
.L_45:
        /*00ac*/ 	.byte	0x04, 0x36
        /*00ae*/ 	.short	(.L_47 - .L_46)
.L_46:
        /*00b0*/ 	.word	0x00000008
.L_47:


//--------------------- .nv.callgraph             --------------------------
	.section	.nv.callgraph,"",@"SHT_CUDA_CALLGRAPH"
	.align	4
	.sectionentsize	8
	.align		4
        /*0000*/ 	.word	0x00000000
	.align		4
        /*0004*/ 	.word	0xffffffff
	.align		4
        /*0008*/ 	.word	0x00000000
	.align		4
        /*000c*/ 	.word	0xfffffffe
	.align		4
        /*0010*/ 	.word	0x00000000
	.align		4
        /*0014*/ 	.word	0xfffffffd
	.align		4
        /*0018*/ 	.word	0x00000000
	.align		4
        /*001c*/ 	.word	0xfffffffc


//--------------------- .text._Z16update_positionsP6float4P6float2i --------------------------
	.section	.text._Z16update_positionsP6float4P6float2i,"ax",@progbits
	.align	128
        .global         _Z16update_positionsP6float4P6float2i
        .type           _Z16update_positionsP6float4P6float2i,@function
        .size           _Z16update_positionsP6float4P6float2i,(.L_x_56 - _Z16update_positionsP6float4P6float2i)
        .other          _Z16update_positionsP6float4P6float2i,@"STO_CUDA_ENTRY STV_DEFAULT"
_Z16update_positionsP6float4P6float2i:
.text._Z16update_positionsP6float4P6float2i:
[----:B------:R-:W-:Y:S01]  /*0000*/  LDC R1, c[0x0][0x37c] ;  /* 0x0000df00ff017b82 */ /* 0x000fe20000000800 */
[----:B------:R-:W0:Y:S07]  /*0010*/  S2R R7, SR_TID.X ;  /* 0x0000000000077919 */ /* 0x000e2e0000002100 */
[----:B------:R-:W0:Y:S01]  /*0020*/  S2UR UR6, SR_CTAID.X ;  /* 0x00000000000679c3 */ /* 0x000e220000002500 */
[----:B------:R-:W1:Y:S07]  /*0030*/  LDCU.64 UR4, c[0x0][0x358] ;  /* 0x00006b00ff0477ac */ /* 0x000e6e0008000a00 */
[----:B------:R-:W0:Y:S08]  /*0040*/  LDC R0, c[0x0][0x360] ;  /* 0x0000d800ff007b82 */ /* 0x000e300000000800 */
[----:B------:R-:W2:Y:S08]  /*0050*/  LDC.64 R2, c[0x0][0x388] ;  /* 0x0000e200ff027b82 */ /* 0x000eb00000000a00 */
[----:B------:R-:W3:Y:S01]  /*0060*/  LDC.64 R4, c[0x0][0x380] ;  /* 0x0000e000ff047b82 */ /* 0x000ee20000000a00 */
[----:B0-----:R-:W-:-:S04]  /*0070*/  IMAD R7, R0, UR6, R7 ;  /* 0x0000000600077c24 */ /* 0x001fc8000f8e0207 */
[----:B--2---:R-:W-:-:S05]  /*0080*/  IMAD.WIDE R2, R7, 0x8, R2 ;  /* 0x0000000807027825 */ /* 0x004fca00078e0202 */
[----:B-1----:R-:W2:Y:S01]  /*0090*/  LDG.E R0, desc[UR4][R2.64] ;  /* 0x0000000402007981 */ /* 0x002ea2000c1e1900 */
[----:B---3--:R-:W-:-:S04]  /*00a0*/  IMAD.WIDE R4, R7, 0x10, R4 ;  /* 0x0000001007047825 */ /* 0x008fc800078e0204 */
[----:B--2---:R-:W-:-:S05]  /*00b0*/  FMUL R7, R0, 0.20000000298023223877 ;  /* 0x3e4ccccd00077820 */ /* 0x004fca0000400000 */
[----:B------:R-:W-:Y:S04]  /*00c0*/  STG.E desc[UR4][R4.64], R7 ;  /* 0x0000000704007986 */ /* 0x000fe8000c101904 */
[----:B------:R-:W2:Y:S02]  /*00d0*/  LDG.E R0, desc[UR4][R2.64+0x4] ;  /* 0x0000040402007981 */ /* 0x000ea4000c1e1900 */
[----:B--2---:R-:W-:-:S05]  /*00e0*/  FMUL R9, R0, 0.20000000298023223877 ;  /* 0x3e4ccccd00097820 */ /* 0x004fca0000400000 */
[----:B------:R-:W-:Y:S01]  /*00f0*/  STG.E desc[UR4][R4.64+0x4], R9 ;  /* 0x0000040904007986 */ /* 0x000fe2000c101904 */
[----:B------:R-:W-:Y:S05]  /*0100*/  EXIT ;  /* 0x000000000000794d */ /* 0x000fea0003800000 */
.L_x_0:
[----:B------:R-:W-:-:S00]  /*0110*/  BRA `(.L_x_0) ;  /* 0xfffffffc00fc7947 */ /* 0x000fc0000383ffff */
[----:B------:R-:W-:-:S00]  /*0120*/  NOP ;  /* 0x0000000000007918 */ /* 0x000fc00000000000 */
        /* <DEDUP_REMOVED lines=13> */
.L_x_56:


//--------------------- .text._Z17update_velocitiesP6float4P6float2i --------------------------
	.section	.text._Z17update_velocitiesP6float4P6float2i,"ax",@progbits
	.align	128
        .global         _Z17update_velocitiesP6float4P6float2i
        .type           _Z17update_velocitiesP6float4P6float2i,@function
        .size           _Z17update_velocitiesP6float4P6float2i,(.L_x_55 - _Z17update_velocitiesP6float4P6float2i)
        .other          _Z17update_velocitiesP6float4P6float2i,@"STO_CUDA_ENTRY STV_DEFAULT"
_Z17update_velocitiesP6float4P6float2i:
.text._Z17update_velocitiesP6float4P6float2i:
[----:B------:R-:W-:Y:S08]  /*0000*/  LDC R1, c[0x0][0x37c] ;  /* 0x0000df00ff017b82 */ /* 0x000ff00000000800 */
[----:B------:R-:W0:Y:S02]  /*0010*/  LDC R0, c[0x0][0x390] ;  /* 0x0000e400ff007b82 */ /* 0x000e240000000800 */
[----:B0-----:R-:W-:-:S13]  /*0020*/  ISETP.GE.AND P0, PT, R0, 0x1, PT ;  /* 0x000000010000780c */ /* 0x001fda0003f06270 */
[----:B------:R-:W-:Y:S05]  /*0030*/  @!P0 EXIT ;  /* 0x000000000000894d */ /* 0x000fea0003800000 */
[----:B------:R-:W0:Y:S01]  /*0040*/  S2R R2, SR_TID.X ;  /* 0x0000000000027919 */ /* 0x000e220000002100 */
[----:B------:R-:W1:Y:S01]  /*0050*/  LDC.64 R4, c[0x0][0x380] ;  /* 0x0000e000ff047b82 */ /* 0x000e620000000a00 */
[----:B------:R-:W0:Y:S01]  /*0060*/  LDCU UR11, c[0x0][0x360] ;  /* 0x00006c00ff0b77ac */ /* 0x000e220008000800 */
[----:B------:R-:W0:Y:S01]  /*0070*/  S2R R3, SR_CTAID.X ;  /* 0x0000000000037919 */ /* 0x000e220000002500 */
[----:B------:R-:W2:Y:S05]  /*0080*/  LDCU.64 UR12, c[0x0][0x358] ;  /* 0x00006b00ff0c77ac */ /* 0x000eaa0008000a00 */
[----:B------:R-:W3:Y:S08]  /*0090*/  S2UR UR6, SR_CgaCtaId ;  /* 0x00000000000679c3 */ /* 0x000ef00000008800 */
[----:B------:R-:W4:Y:S01]  /*00a0*/  LDC.64 R6, c[0x0][0x388] ;  /* 0x0000e200ff067b82 */ /* 0x000f220000000a00 */
[----:B0-----:R-:W-:-:S04]  /*00b0*/  IMAD R3, R3, UR11, R2 ;  /* 0x0000000b03037c24 */ /* 0x001fc8000f8e0202 */
[----:B-1----:R-:W-:-:S06]  /*00c0*/  IMAD.WIDE R4, R3, 0x10, R4 ;  /* 0x0000001003047825 */ /* 0x002fcc00078e0204 */
[----:B--2---:R-:W5:Y:S01]  /*00d0*/  LDG.E.64 R4, desc[UR12][R4.64] ;  /* 0x0000000c04047981 */ /* 0x004f62000c1e1b00 */
[----:B------:R-:W-:Y:S01]  /*00e0*/  UMOV UR4, 0x400 ;  /* 0x0000040000047882 */ /* 0x000fe20000000000 */
[----:B------:R-:W-:Y:S01]  /*00f0*/  ULOP3.LUT UR5, UR11, 0xfffffffc, URZ, 0xc0, !UPT ;  /* 0xfffffffc0b057892 */ /* 0x000fe2000f8ec0ff */
[----:B----4-:R-:W-:Y:S01]  /*0100*/  IMAD.WIDE R6, R3, 0x8, R6 ;  /* 0x0000000803067825 */ /* 0x010fe200078e0206 */
[----:B---3--:R-:W-:Y:S02]  /*0110*/  ULEA UR6, UR6, UR4, 0x18 ;  /* 0x0000000406067291 */ /* 0x008fe4000f8ec0ff */
[----:B------:R-:W-:Y:S02]  /*0120*/  ULOP3.LUT UR9, UR11, 0x3, URZ, 0xc0, !UPT ;  /* 0x000000030b097892 */ /* 0x000fe4000f8ec0ff */
[----:B------:R-:W-:Y:S02]  /*0130*/  ULOP3.LUT UR7, UR11, 0x7fc, URZ, 0xc0, !UPT ;  /* 0x000007fc0b077892 */ /* 0x000fe4000f8ec0ff */
[----:B------:R-:W-:Y:S01]  /*0140*/  LEA R3, R2, UR6, 0x4 ;  /* 0x0000000602037c11 */ /* 0x000fe2000f8e20ff */
[----:B------:R-:W-:Y:S01]  /*0150*/  UIADD3 UR8, UPT, UPT, -UR5, URZ, URZ ;  /* 0x000000ff05087290 */ /* 0x000fe2000fffe1ff */
[----:B------:R-:W-:-:S11]  /*0160*/  UMOV UR4, URZ ;  /* 0x000000ff00047c82 */ /* 0x000fd60008000000 */
.L_x_40:
[----:B0-----:R-:W0:Y:S01]  /*0170*/  LDC.64 R10, c[0x0][0x380] ;  /* 0x0000e000ff0a7b82 */ /* 0x001e220000000a00 */
[----:B-1----:R-:W-:Y:S01]  /*0180*/  IADD3 R9, PT, PT, R2, UR4, RZ ;  /* 0x0000000402097c10 */ /* 0x002fe2000fffe0ff */
[----:B------:R-:W1:Y:S04]  /*0190*/  LDCU UR5, c[0x0][0x390] ;  /* 0x00007200ff0577ac */ /* 0x000e680008000800 */
[----:B0-----:R-:W-:-:S05]  /*01a0*/  IMAD.WIDE.U32 R10, R9, 0x10, R10 ;  /* 0x00000010090a7825 */ /* 0x001fca00078e000a */
[----:B------:R-:W2:Y:S01]  /*01b0*/  LDG.E.128 R12, desc[UR12][R10.64] ;  /* 0x0000000c0a0c7981 */ /* 0x000ea2000c1e1d00 */
[----:B------:R-:W-:Y:S01]  /*01c0*/  UISETP.GE.U32.AND UP1, UPT, UR11, 0x4, UPT ;  /* 0x000000040b00788c */ /* 0x000fe2000bf26070 */
[----:B------:R-:W-:Y:S01]  /*01d0*/  CS2R R8, SRZ ;  /* 0x0000000000087805 */ /* 0x000fe2000001ff00 */
[----:B------:R-:W-:-:S04]  /*01e0*/  UIADD3 UR4, UPT, UPT, UR11, UR4, URZ ;  /* 0x000000040b047290 */ /* 0x000fc8000fffe0ff */
[----:B-1----:R-:W-:-:S03]  /*01f0*/  UISETP.GE.AND UP0, UPT, UR4, UR5, UPT ;  /* 0x000000050400728c */ /* 0x002fc6000bf06270 */
[----:B------:R-:W-:Y:S01]  /*0200*/  UMOV UR5, URZ ;  /* 0x000000ff00057c82 */ /* 0x000fe20008000000 */
[----:B--2---:R0:W-:Y:S01]  /*0210*/  STS.128 [R3], R12 ;  /* 0x0000000c03007388 */ /* 0x0041e20000000c00 */
[----:B------:R-:W-:Y:S06]  /*0220*/  BAR.SYNC.DEFER_BLOCKING 0x0 ;  /* 0x0000000000007b1d */ /* 0x000fec0000010000 */
[----:B------:R-:W-:Y:S05]  /*0230*/  BRA.U !UP1, `(.L_x_1) ;  /* 0x00000009095c7547 */ /* 0x000fea000b800000 */
[----:B------:R-:W-:Y:S01]  /*0240*/  HFMA2 R8, -RZ, RZ, 0, 0 ;  /* 0x00000000ff087431 */ /* 0x000fe200000001ff */
[----:B------:R-:W-:Y:S01]  /*0250*/  UIADD3 UR10, UPT, UPT, UR6, 0x20, URZ ;  /* 0x00000020060a7890 */ /* 0x000fe2000fffe0ff */
[----:B------:R-:W-:-:S11]  /*0260*/  UMOV UR5, UR8 ;  /* 0x0000000800057c82 */ /* 0x000fd60008000000 */
.L_x_22:
[----:B0-----:R-:W0:Y:S01]  /*0270*/  LDS.128 R12, [UR10+-0x20] ;  /* 0xffffe00aff0c7984 */ /* 0x001e220008000c00 */
[----:B------:R-:W-:Y:S01]  /*0280*/  UIADD3 UR5, UPT, UPT, UR5, 0x4, URZ ;  /* 0x0000000405057890 */ /* 0x000fe2000fffe0ff */
[----:B------:R-:W-:Y:S03]  /*0290*/  BSSY.RECONVERGENT B0, `(.L_x_2) ;  /* 0x0000011000007945 */ /* 0x000fe60003800200 */
[----:B------:R-:W-:Y:S01]  /*02a0*/  UISETP.NE.AND UP1, UPT, UR5, URZ, UPT ;  /* 0x000000ff0500728c */ /* 0x000fe2000bf25270 */
[----:B0----5:R-:W-:Y:S01]  /*02b0*/  FADD R10, -R5, R13 ;  /* 0x0000000d050a7221 */ /* 0x021fe20000000100 */
[----:B------:R-:W-:-:S03]  /*02c0*/  FADD R21, -R4, R12 ;  /* 0x0000000c04157221 */ /* 0x000fc60000000100 */
[----:B------:R-:W-:-:S04]  /*02d0*/  FMUL R0, R10, R10 ;  /* 0x0000000a0a007220 */ /* 0x000fc80000400000 */
[----:B------:R-:W-:-:S04]  /*02e0*/  FFMA R0, R21, R21, R0 ;  /* 0x0000001515007223 */ /* 0x000fc80000000000 */
[----:B------:R0:W1:Y:S01]  /*02f0*/  MUFU.RSQ R11, R0 ;  /* 0x00000000000b7308 */ /* 0x0000620000001400 */
[----:B------:R-:W-:-:S04]  /*0300*/  IADD3 R12, PT, PT, R0, -0xd000000, RZ ;  /* 0xf3000000000c7810 */ /* 0x000fc80007ffe0ff */
[----:B------:R-:W-:-:S13]  /*0310*/  ISETP.GT.U32.AND P0, PT, R12, 0x727fffff, PT ;  /* 0x727fffff0c00780c */ /* 0x000fda0003f04070 */
[----:B01----:R-:W-:Y:S05]  /*0320*/  @!P0 BRA `(.L_x_3) ;  /* 0x00000000000c8947 */ /* 0x003fea0003800000 */
[----:B------:R-:W-:-:S07]  /*0330*/  MOV R12, 0x350 ;  /* 0x00000350000c7802 */ /* 0x000fce0000000f00 */
[----:B------:R-:W-:Y:S05]  /*0340*/  CALL.REL.NOINC `($__internal_0_$__cuda_sm20_sqrt_rn_f32_slowpath) ;  /* 0x0000000c00f07944 */ /* 0x000fea0003c00000 */
[----:B------:R-:W-:Y:S05]  /*0350*/  BRA `(.L_x_4) ;  /* 0x0000000000107947 */ /* 0x000fea0003800000 */
.L_x_3:
[----:B------:R-:W-:Y:S01]  /*0360*/  FMUL.FTZ R13, R0, R11 ;  /* 0x0000000b000d7220 */ /* 0x000fe20000410000 */
[----:B------:R-:W-:-:S03]  /*0370*/  FMUL.FTZ R11, R11, 0.5 ;  /* 0x3f0000000b0b7820 */ /* 0x000fc60000410000 */
[----:B------:R-:W-:-:S04]  /*0380*/  FFMA R0, -R13, R13, R0 ;  /* 0x0000000d0d007223 */ /* 0x000fc80000000100 */
[----:B------:R-:W-:-:S07]  /*0390*/  FFMA R13, R0, R11, R13 ;  /* 0x0000000b000d7223 */ /* 0x000fce000000000d */
.L_x_4:
[----:B------:R-:W-:Y:S05]  /*03a0*/  BSYNC.RECONVERGENT B0 ;  /* 0x0000000000007941 */ /* 0x000fea0003800200 */
.L_x_2:
[-C--:B------:R-:W-:Y:S01]  /*03b0*/  FMUL R0, R13, R13.reuse ;  /* 0x0000000d0d007220 */ /* 0x080fe20000400000 */
[----:B------:R-:W-:Y:S01]  /*03c0*/  FMUL R17, R14, 0.12000000476837158203 ;  /* 0x3df5c2900e117820 */ /* 0x000fe20000400000 */
[----:B------:R-:W-:Y:S02]  /*03d0*/  BSSY.RECONVERGENT B0, `(.L_x_5) ;  /* 0x000000c000007945 */ /* 0x000fe40003800200 */
[----:B------:R-:W-:-:S04]  /*03e0*/  FMUL R16, R0, R13 ;  /* 0x0000000d00107220 */ /* 0x000fc80000400000 */
[----:B------:R-:W0:Y:S08]  /*03f0*/  MUFU.RCP R0, R16 ;  /* 0x0000001000007308 */ /* 0x000e300000001000 */
[----:B------:R-:W1:Y:S01]  /*0400*/  FCHK P0, R17, R16 ;  /* 0x0000001011007302 */ /* 0x000e620000000000 */
[----:B0-----:R-:W-:-:S04]  /*0410*/  FFMA R11, -R16, R0, 1 ;  /* 0x3f800000100b7423 */ /* 0x001fc80000000100 */
[----:B------:R-:W-:-:S04]  /*0420*/  FFMA R0, R0, R11, R0 ;  /* 0x0000000b00007223 */ /* 0x000fc80000000000 */
[----:B------:R-:W-:-:S04]  /*0430*/  FFMA R11, R17, R0, RZ ;  /* 0x00000000110b7223 */ /* 0x000fc800000000ff */
[----:B------:R-:W-:-:S04]  /*0440*/  FFMA R12, -R16, R11, R17 ;  /* 0x0000000b100c7223 */ /* 0x000fc80000000111 */
[----:B------:R-:W-:Y:S01]  /*0450*/  FFMA R0, R0, R12, R11 ;  /* 0x0000000c00007223 */ /* 0x000fe2000000000b */
[----:B-1----:R-:W-:Y:S06]  /*0460*/  @!P0 BRA `(.L_x_6) ;  /* 0x0000000000088947 */ /* 0x002fec0003800000 */
[----:B------:R-:W-:-:S07]  /*0470*/  MOV R12, 0x490 ;  /* 0x00000490000c7802 */ /* 0x000fce0000000f00 */
[----:B------:R-:W-:Y:S05]  /*0480*/  CALL.REL.NOINC `($__internal_1_$__cuda_sm3x_div_rn_noftz_f32_slowpath) ;  /* 0x0000000c00f87944 */ /* 0x000fea0003c00000 */
.L_x_6:
[----:B------:R-:W-:Y:S05]  /*0490*/  BSYNC.RECONVERGENT B0 ;  /* 0x0000000000007941 */ /* 0x000fea0003800200 */
.L_x_5:
[----:B------:R-:W0:Y:S01]  /*04a0*/  LDS.128 R12, [UR10+-0x10] ;  /* 0xfffff00aff0c7984 */ /* 0x000e220008000c00 */
[----:B------:R-:W-:Y:S01]  /*04b0*/  BSSY.RECONVERGENT B0, `(.L_x_7) ;  /* 0x0000013000007945 */ /* 0x000fe20003800200 */
[-C--:B------:R-:W-:Y:S01]  /*04c0*/  FFMA R22, R21, R0.reuse, R8 ;  /* 0x0000000015167223 */ /* 0x080fe20000000008 */
[----:B------:R-:W-:Y:S01]  /*04d0*/  FFMA R24, R10, R0, R9 ;  /* 0x000000000a187223 */ /* 0x000fe20000000009 */
[----:B0-----:R-:W-:Y:S01]  /*04e0*/  FADD R15, -R5, R13 ;  /* 0x0000000d050f7221 */ /* 0x001fe20000000100 */
[----:B------:R-:W-:-:S03]  /*04f0*/  FADD R19, -R4, R12 ;  /* 0x0000000c04137221 */ /* 0x000fc60000000100 */
[----:B------:R-:W-:-:S04]  /*0500*/  FMUL R12, R15, R15 ;  /* 0x0000000f0f0c7220 */ /* 0x000fc80000400000 */
[----:B------:R-:W-:-:S04]  /*0510*/  FFMA R12, R19, R19, R12 ;  /* 0x00000013130c7223 */ /* 0x000fc8000000000c */
[----:B------:R0:W1:Y:S01]  /*0520*/  MUFU.RSQ R11, R12 ;  /* 0x0000000c000b7308 */ /* 0x0000620000001400 */
[----:B------:R-:W-:-:S04]  /*0530*/  IADD3 R13, PT, PT, R12, -0xd000000, RZ ;  /* 0xf30000000c0d7810 */ /* 0x000fc80007ffe0ff */
[----:B------:R-:W-:-:S13]  /*0540*/  ISETP.GT.U32.AND P0, PT, R13, 0x727fffff, PT ;  /* 0x727fffff0d00780c */ /* 0x000fda0003f04070 */
[----:B01----:R-:W-:Y:S05]  /*0550*/  @!P0 BRA `(.L_x_8) ;  /* 0x0000000000108947 */ /* 0x003fea0003800000 */
[----:B------:R-:W-:Y:S02]  /*0560*/  MOV R0, R12 ;  /* 0x0000000c00007202 */ /* 0x000fe40000000f00 */
[----:B------:R-:W-:-:S07]  /*0570*/  MOV R12, 0x590 ;  /* 0x00000590000c7802 */ /* 0x000fce0000000f00 */
[----:B------:R-:W-:Y:S05]  /*0580*/  CALL.REL.NOINC `($__internal_0_$__cuda_sm20_sqrt_rn_f32_slowpath) ;  /* 0x0000000c00607944 */ /* 0x000fea0003c00000 */
[----:B------:R-:W-:Y:S05]  /*0590*/  BRA `(.L_x_9) ;  /* 0x0000000000107947 */ /* 0x000fea0003800000 */
.L_x_8:
[----:B------:R-:W-:Y:S01]  /*05a0*/  FMUL.FTZ R13, R12, R11 ;  /* 0x0000000b0c0d7220 */ /* 0x000fe20000410000 */
[----:B------:R-:W-:-:S03]  /*05b0*/  FMUL.FTZ R8, R11, 0.5 ;  /* 0x3f0000000b087820 */ /* 0x000fc60000410000 */
[----:B------:R-:W-:-:S04]  /*05c0*/  FFMA R0, -R13, R13, R12 ;  /* 0x0000000d0d007223 */ /* 0x000fc8000000010c */
[----:B------:R-:W-:-:S07]  /*05d0*/  FFMA R13, R0, R8, R13 ;  /* 0x00000008000d7223 */ /* 0x000fce000000000d */
.L_x_9:
[----:B------:R-:W-:Y:S05]  /*05e0*/  BSYNC.RECONVERGENT B0 ;  /* 0x0000000000007941 */ /* 0x000fea0003800200 */
.L_x_7:
        /* <DEDUP_REMOVED lines=14> */
.L_x_11:
[----:B------:R-:W-:Y:S05]  /*06d0*/  BSYNC.RECONVERGENT B0 ;  /* 0x0000000000007941 */ /* 0x000fea0003800200 */
.L_x_10:
[----:B------:R-:W0:Y:S01]  /*06e0*/  LDS.128 R8, [UR10] ;  /* 0x0000000aff087984 */ /* 0x000e220008000c00 */
        /* <DEDUP_REMOVED lines=15> */
.L_x_13:
[----:B------:R-:W-:Y:S01]  /*07e0*/  FMUL.FTZ R13, R12, R9 ;  /* 0x000000090c0d7220 */ /* 0x000fe20000410000 */
[----:B------:R-:W-:-:S03]  /*07f0*/  FMUL.FTZ R8, R9, 0.5 ;  /* 0x3f00000009087820 */ /* 0x000fc60000410000 */
[----:B------:R-:W-:-:S04]  /*0800*/  FFMA R0, -R13, R13, R12 ;  /* 0x0000000d0d007223 */ /* 0x000fc8000000010c */
[----:B------:R-:W-:-:S07]  /*0810*/  FFMA R13, R0, R8, R13 ;  /* 0x00000008000d7223 */ /* 0x000fce000000000d */
.L_x_14:
[----:B------:R-:W-:Y:S05]  /*0820*/  BSYNC.RECONVERGENT B0 ;  /* 0x0000000000007941 */ /* 0x000fea0003800200 */
.L_x_12:
        /* <DEDUP_REMOVED lines=14> */
.L_x_16:
[----:B------:R-:W-:Y:S05]  /*0910*/  BSYNC.RECONVERGENT B0 ;  /* 0x0000000000007941 */ /* 0x000fea0003800200 */
.L_x_15:
[----:B------:R-:W0:Y:S01]  /*0920*/  LDS.128 R8, [UR10+0x10] ;  /* 0x0000100aff087984 */ /* 0x000e220008000c00 */
        /* <DEDUP_REMOVED lines=15> */
.L_x_18:
[----:B------:R-:W-:Y:S01]  /*0a20*/  FMUL.FTZ R13, R12, R11 ;  /* 0x0000000b0c0d7220 */ /* 0x000fe20000410000 */
[----:B------:R-:W-:-:S03]  /*0a30*/  FMUL.FTZ R11, R11, 0.5 ;  /* 0x3f0000000b0b7820 */ /* 0x000fc60000410000 */
[----:B------:R-:W-:-:S04]  /*0a40*/  FFMA R0, -R13, R13, R12 ;  /* 0x0000000d0d007223 */ /* 0x000fc8000000010c */
[----:B------:R-:W-:-:S07]  /*0a50*/  FFMA R13, R0, R11, R13 ;  /* 0x0000000b000d7223 */ /* 0x000fce000000000d */
.L_x_19:
[----:B------:R-:W-:Y:S05]  /*0a60*/  BSYNC.RECONVERGENT B0 ;  /* 0x0000000000007941 */ /* 0x000fea0003800200 */
.L_x_17:
        /* <DEDUP_REMOVED lines=14> */
.L_x_21:
[----:B------:R-:W-:Y:S05]  /*0b50*/  BSYNC.RECONVERGENT B0 ;  /* 0x0000000000007941 */ /* 0x000fea0003800200 */
.L_x_20:
[-C--:B------:R-:W-:Y:S01]  /*0b60*/  FFMA R8, R8, R0.reuse, R21 ;  /* 0x0000000008087223 */ /* 0x080fe20000000015 */
[----:B------:R-:W-:Y:S01]  /*0b70*/  FFMA R9, R9, R0, R14 ;  /* 0x0000000009097223 */ /* 0x000fe2000000000e */
[----:B------:R-:W-:Y:S01]  /*0b80*/  UIADD3 UR10, UPT, UPT, UR10, 0x40, URZ ;  /* 0x000000400a0a7890 */ /* 0x000fe2000fffe0ff */
[----:B------:R-:W-:Y:S11]  /*0b90*/  BRA.U UP1, `(.L_x_22) ;  /* 0xfffffff501b47547 */ /* 0x000ff6000b83ffff */
[----:B------:R-:W-:-:S05]  /*0ba0*/  UMOV UR5, UR7 ;  /* 0x0000000700057c82 */ /* 0x000fca0008000000 */
.L_x_1:
[----:B------:R-:W-:-:S09]  /*0bb0*/  UISETP.NE.AND UP1, UPT, UR9, URZ, UPT ;  /* 0x000000ff0900728c */ /* 0x000fd2000bf25270 */
[----:B------:R-:W-:Y:S05]  /*0bc0*/  BRA.U !UP1, `(.L_x_23) ;  /* 0x0000000509c47547 */ /* 0x000fea000b800000 */
[----:B------:R-:W-:-:S09]  /*0bd0*/  UISETP.NE.AND UP1, UPT, UR9, 0x1, UPT ;  /* 0x000000010900788c */ /* 0x000fd2000bf25270 */
[----:B------:R-:W-:Y:S05]  /*0be0*/  BRA.U !UP1, `(.L_x_24) ;  /* 0x0000000509247547 */ /* 0x000fea000b800000 */
[----:B------:R-:W-:Y:S01]  /*0bf0*/  ULEA UR10, UR5, UR6, 0x4 ;  /* 0x00000006050a7291 */ /* 0x000fe2000f8e20ff */
[----:B------:R-:W-:Y:S08]  /*0c00*/  BSSY.RECONVERGENT B0, `(.L_x_25) ;  /* 0x0000011000007945 */ /* 0x000ff00003800200 */
[----:B0-----:R-:W0:Y:S02]  /*0c10*/  LDS.128 R12, [UR10] ;  /* 0x0000000aff0c7984 */ /* 0x001e240008000c00 */
        /* <DEDUP_REMOVED lines=11> */
.L_x_26:
[----:B------:R-:W-:Y:S01]  /*0cd0*/  FMUL.FTZ R13, R0, R11 ;  /* 0x0000000b000d7220 */ /* 0x000fe20000410000 */
[----:B------:R-:W-:-:S03]  /*0ce0*/  FMUL.FTZ R11, R11, 0.5 ;  /* 0x3f0000000b0b7820 */ /* 0x000fc60000410000 */
[----:B------:R-:W-:-:S04]  /*0cf0*/  FFMA R0, -R13, R13, R0 ;  /* 0x0000000d0d007223 */ /* 0x000fc80000000100 */
[----:B------:R-:W-:-:S07]  /*0d00*/  FFMA R13, R0, R11, R13 ;  /* 0x0000000b000d7223 */ /* 0x000fce000000000d */
.L_x_27:
[----:B------:R-:W-:Y:S05]  /*0d10*/  BSYNC.RECONVERGENT B0 ;  /* 0x0000000000007941 */ /* 0x000fea0003800200 */
.L_x_25:
        /* <DEDUP_REMOVED lines=14> */
.L_x_29:
[----:B------:R-:W-:Y:S05]  /*0e00*/  BSYNC.RECONVERGENT B0 ;  /* 0x0000000000007941 */ /* 0x000fea0003800200 */
.L_x_28:
        /* <DEDUP_REMOVED lines=16> */
.L_x_31:
[----:B------:R-:W-:Y:S01]  /*0f10*/  FMUL.FTZ R13, R12, R11 ;  /* 0x0000000b0c0d7220 */ /* 0x000fe20000410000 */
[----:B------:R-:W-:-:S03]  /*0f20*/  FMUL.FTZ R9, R11, 0.5 ;  /* 0x3f0000000b097820 */ /* 0x000fc60000410000 */
[----:B------:R-:W-:-:S04]  /*0f30*/  FFMA R0, -R13, R13, R12 ;  /* 0x0000000d0d007223 */ /* 0x000fc8000000010c */
[----:B------:R-:W-:-:S07]  /*0f40*/  FFMA R13, R0, R9, R13 ;  /* 0x00000009000d7223 */ /* 0x000fce000000000d */
.L_x_32:
[----:B------:R-:W-:Y:S05]  /*0f50*/  BSYNC.RECONVERGENT B0 ;  /* 0x0000000000007941 */ /* 0x000fea0003800200 */
.L_x_30:
        /* <DEDUP_REMOVED lines=14> */
.L_x_34:
[----:B------:R-:W-:Y:S05]  /*1040*/  BSYNC.RECONVERGENT B0 ;  /* 0x0000000000007941 */ /* 0x000fea0003800200 */
.L_x_33:
[-C--:B------:R-:W-:Y:S01]  /*1050*/  FFMA R8, R21, R0.reuse, R8 ;  /* 0x0000000015087223 */ /* 0x080fe20000000008 */
[----:B------:R-:W-:Y:S01]  /*1060*/  FFMA R9, R15, R0, R10 ;  /* 0x000000000f097223 */ /* 0x000fe2000000000a */
[----:B------:R-:W-:-:S12]  /*1070*/  UIADD3 UR5, UPT, UPT, UR5, 0x2, URZ ;  /* 0x0000000205057890 */ /* 0x000fd8000fffe0ff */
.L_x_24:
[----:B------:R-:W-:-:S09]  /*1080*/  ULOP3.LUT UP1, URZ, UR11, 0x1, URZ, 0xc0, !UPT ;  /* 0x000000010bff7892 */ /* 0x000fd2000f82c0ff */
        /* <DEDUP_REMOVED lines=15> */
.L_x_36:
[----:B------:R-:W-:Y:S01]  /*1180*/  FMUL.FTZ R13, R0, R11 ;  /* 0x0000000b000d7220 */ /* 0x000fe20000410000 */
[----:B------:R-:W-:-:S03]  /*1190*/  FMUL.FTZ R11, R11, 0.5 ;  /* 0x3f0000000b0b7820 */ /* 0x000fc60000410000 */
[----:B------:R-:W-:-:S04]  /*11a0*/  FFMA R0, -R13, R13, R0 ;  /* 0x0000000d0d007223 */ /* 0x000fc80000000100 */
[----:B------:R-:W-:-:S07]  /*11b0*/  FFMA R13, R0, R11, R13 ;  /* 0x0000000b000d7223 */ /* 0x000fce000000000d */
.L_x_37:
[----:B------:R-:W-:Y:S05]  /*11c0*/  BSYNC.RECONVERGENT B0 ;  /* 0x0000000000007941 */ /* 0x000fea0003800200 */
.L_x_35:
        /* <DEDUP_REMOVED lines=14> */
.L_x_39:
[----:B------:R-:W-:Y:S05]  /*12b0*/  BSYNC.RECONVERGENT B0 ;  /* 0x0000000000007941 */ /* 0x000fea0003800200 */
.L_x_38:
[-C--:B------:R-:W-:Y:S01]  /*12c0*/  FFMA R8, R15, R0.reuse, R8 ;  /* 0x000000000f087223 */ /* 0x080fe20000000008 */
[----:B------:R-:W-:-:S07]  /*12d0*/  FFMA R9, R10, R0, R9 ;  /* 0x000000000a097223 */ /* 0x000fce0000000009 */
.L_x_23:
[----:B------:R1:W-:Y:S01]  /*12e0*/  STG.E.64 desc[UR12][R6.64], R8 ;  /* 0x0000000806007986 */ /* 0x0003e2000c101b0c */
[----:B------:R-:W-:Y:S05]  /*12f0*/  BRA.U !UP0, `(.L_x_40) ;  /* 0xffffffed089c7547 */ /* 0x000fea000b83ffff */
[----:B------:R-:W-:Y:S05]  /*1300*/  EXIT ;  /* 0x000000000000794d */ /* 0x000fea0003800000 */
        .weak           $__internal_0_$__cuda_sm20_sqrt_rn_f32_slowpath
        .type           $__internal_0_$__cuda_sm20_sqrt_rn_f32_slowpath,@function
        .size           $__internal_0_$__cuda_sm20_sqrt_rn_f32_slowpath,($__internal_1_$__cuda_sm3x_div_rn_noftz_f32_slowpath - $__internal_0_$__cuda_sm20_sqrt_rn_f32_slowpath)
$__internal_0_$__cuda_sm20_sqrt_rn_f32_slowpath:
[----:B------:R-:W-:-:S13]  /*1310*/  LOP3.LUT P0, RZ, R0, 0x7fffffff, RZ, 0xc0, !PT ;  /* 0x7fffffff00ff7812 */ /* 0x000fda000780c0ff */
[----:B------:R-:W-:Y:S01]  /*1320*/  @!P0 MOV R13, R0 ;  /* 0x00000000000d8202 */ /* 0x000fe20000000f00 */
[----:B------:R-:W-:Y:S06]  /*1330*/  @!P0 BRA `(.L_x_41) ;  /* 0x0000000000408947 */ /* 0x000fec0003800000 */
[----:B------:R-:W-:-:S13]  /*1340*/  FSETP.GEU.FTZ.AND P0, PT, R0, RZ, PT ;  /* 0x000000ff0000720b */ /* 0x000fda0003f1e000 */
[----:B------:R-:W-:Y:S01]  /*1350*/  @!P0 MOV R13, 0x7fffffff ;  /* 0x7fffffff000d8802 */ /* 0x000fe20000000f00 */
[----:B------:R-:W-:Y:S06]  /*1360*/  @!P0 BRA `(.L_x_41) ;  /* 0x0000000000348947 */ /* 0x000fec0003800000 */
[----:B------:R-:W-:-:S13]  /*1370*/  FSETP.GTU.FTZ.AND P0, PT, |R0|, +INF , PT ;  /* 0x7f8000000000780b */ /* 0x000fda0003f1c200 */
[----:B------:R-:W-:Y:S01]  /*1380*/  @P0 FADD.FTZ R13, R0, 1 ;  /* 0x3f800000000d0421 */ /* 0x000fe20000010000 */
[----:B------:R-:W-:Y:S06]  /*1390*/  @P0 BRA `(.L_x_41) ;  /* 0x0000000000280947 */ /* 0x000fec0003800000 */
[----:B------:R-:W-:-:S13]  /*13a0*/  FSETP.NEU.FTZ.AND P0, PT, |R0|, +INF , PT ;  /* 0x7f8000000000780b */ /* 0x000fda0003f1d200 */
[----:B------:R-:W-:-:S04]  /*13b0*/  @P0 FFMA R18, R0, 1.84467440737095516160e+19, RZ ;  /* 0x5f80000000120823 */ /* 0x000fc800000000ff */
[----:B------:R-:W0:Y:S02]  /*13c0*/  @P0 MUFU.RSQ R17, R18 ;  /* 0x0000001200110308 */ /* 0x000e240000001400 */
[----:B0-----:R-:W-:Y:S01]  /*13d0*/  @P0 FMUL.FTZ R11, R18, R17 ;  /* 0x00000011120b0220 */ /* 0x001fe20000410000 */
[----:B------:R-:W-:-:S03]  /*13e0*/  @P0 FMUL.FTZ R16, R17, 0.5 ;  /* 0x3f00000011100820 */ /* 0x000fc60000410000 */
[----:B------:R-:W-:-:S04]  /*13f0*/  @P0 FADD.FTZ R13, -R11, -RZ ;  /* 0x800000ff0b0d0221 */ /* 0x000fc80000010100 */
[----:B------:R-:W-:Y:S01]  /*1400*/  @P0 FFMA R20, R11, R13, R18 ;  /* 0x0000000d0b140223 */ /* 0x000fe20000000012 */
[----:B------:R-:W-:-:S03]  /*1410*/  @!P0 MOV R13, R0 ;  /* 0x00000000000d8202 */ /* 0x000fc60000000f00 */
[----:B------:R-:W-:-:S04]  /*1420*/  @P0 FFMA R16, R20, R16, R11 ;  /* 0x0000001014100223 */ /* 0x000fc8000000000b */
[----:B------:R-:W-:-:S07]  /*1430*/  @P0 FMUL.FTZ R13, R16, 2.3283064365386962891e-10 ;  /* 0x2f800000100d0820 */ /* 0x000fce0000410000 */
.L_x_41:
[----:B------:R-:W-:Y:S01]  /*1440*/  HFMA2 R17, -RZ, RZ, 0, 0 ;  /* 0x00000000ff117431 */ /* 0x000fe200000001ff */
[----:B------:R-:W-:-:S04]  /*1450*/  MOV R16, R12 ;  /* 0x0000000c00107202 */ /* 0x000fc80000000f00 */
[----:B------:R-:W-:Y:S05]  /*1460*/  RET.REL.NODEC R16 `(_Z17update_velocitiesP6float4P6float2i) ;  /* 0xffffffe810e47950 */ /* 0x000fea0003c3ffff */
        .weak           $__internal_1_$__cuda_sm3x_div_rn_noftz_f32_slowpath
        .type           $__internal_1_$__cuda_sm3x_div_rn_noftz_f32_slowpath,@function
        .size           $__internal_1_$__cuda_sm3x_div_rn_noftz_f32_slowpath,(.L_x_55 - $__internal_1_$__cuda_sm3x_div_rn_noftz_f32_slowpath)
$__internal_1_$__cuda_sm3x_div_rn_noftz_f32_slowpath:
[----:B------:R-:W-:Y:S01]  /*1470*/  SHF.R.U32.HI R11, RZ, 0x17, R16 ;  /* 0x00000017ff0b7819 */ /* 0x000fe20000011610 */
[----:B------:R-:W-:Y:S01]  /*1480*/  BSSY.RECONVERGENT B1, `(.L_x_42) ;  /* 0x0000062000017945 */ /* 0x000fe20003800200 */
[----:B------:R-:W-:Y:S02]  /*1490*/  SHF.R.U32.HI R20, RZ, 0x17, R17 ;  /* 0x00000017ff147819 */ /* 0x000fe40000011611 */
[----:B------:R-:W-:Y:S02]  /*14a0*/  LOP3.LUT R11, R11, 0xff, RZ, 0xc0, !PT ;  /* 0x000000ff0b0b7812 */ /* 0x000fe400078ec0ff */
[----:B------:R-:W-:Y:S02]  /*14b0*/  LOP3.LUT R20, R20, 0xff, RZ, 0xc0, !PT ;  /* 0x000000ff14147812 */ /* 0x000fe400078ec0ff */
[----:B------:R-:W-:Y:S02]  /*14c0*/  IADD3 R0, PT, PT, R11, -0x1, RZ ;  /* 0xffffffff0b007810 */ /* 0x000fe40007ffe0ff */
[----:B------:R-:W-:-:S02]  /*14d0*/  IADD3 R13, PT, PT, R20, -0x1, RZ ;  /* 0xffffffff140d7810 */ /* 0x000fc40007ffe0ff */
[----:B------:R-:W-:-:S04]  /*14e0*/  ISETP.GT.U32.AND P0, PT, R0, 0xfd, PT ;  /* 0x000000fd0000780c */ /* 0x000fc80003f04070 */
[----:B------:R-:W-:-:S13]  /*14f0*/  ISETP.GT.U32.OR P0, PT, R13, 0xfd, P0 ;  /* 0x000000fd0d00780c */ /* 0x000fda0000704470 */
[----:B------:R-:W-:Y:S01]  /*1500*/  @!P0 MOV R23, RZ ;  /* 0x000000ff00178202 */ /* 0x000fe20000000f00 */
[----:B------:R-:W-:Y:S06]  /*1510*/  @!P0 BRA `(.L_x_43) ;  /* 0x00000000005c8947 */ /* 0x000fec0003800000 */
[----:B------:R-:W-:Y:S02]  /*1520*/  FSETP.GTU.FTZ.AND P0, PT, |R17|, +INF , PT ;  /* 0x7f8000001100780b */ /* 0x000fe40003f1c200 */
[----:B------:R-:W-:-:S04]  /*1530*/  FSETP.GTU.FTZ.AND P1, PT, |R16|, +INF , PT ;  /* 0x7f8000001000780b */ /* 0x000fc80003f3c200 */
[----:B------:R-:W-:-:S13]  /*1540*/  PLOP3.LUT P0, PT, P0, P1, PT, 0xf8, 0x8f ;  /* 0x00000000008f781c */ /* 0x000fda0000703f70 */
[----:B------:R-:W-:Y:S05]  /*1550*/  @P0 BRA `(.L_x_44) ;  /* 0x00000004004c0947 */ /* 0x000fea0003800000 */
[----:B------:R-:W-:-:S13]  /*1560*/  LOP3.LUT P0, RZ, R16, 0x7fffffff, R17, 0xc8, !PT ;  /* 0x7fffffff10ff7812 */ /* 0x000fda000780c811 */
[----:B------:R-:W-:Y:S05]  /*1570*/  @!P0 BRA `(.L_x_45) ;  /* 0x00000004003c8947 */ /* 0x000fea0003800000 */
[C---:B------:R-:W-:Y:S02]  /*1580*/  FSETP.NEU.FTZ.AND P2, PT, |R17|.reuse, +INF , PT ;  /* 0x7f8000001100780b */ /* 0x040fe40003f5d200 */
[----:B------:R-:W-:Y:S02]  /*1590*/  FSETP.NEU.FTZ.AND P1, PT, |R16|, +INF , PT ;  /* 0x7f8000001000780b */ /* 0x000fe40003f3d200 */
[----:B------:R-:W-:-:S11]  /*15a0*/  FSETP.NEU.FTZ.AND P0, PT, |R17|, +INF , PT ;  /* 0x7f8000001100780b */ /* 0x000fd60003f1d200 */
[----:B------:R-:W-:Y:S05]  /*15b0*/  @!P1 BRA !P2, `(.L_x_45) ;  /* 0x00000004002c9947 */ /* 0x000fea0005000000 */
[----:B------:R-:W-:-:S04]  /*15c0*/  LOP3.LUT P2, RZ, R17, 0x7fffffff, RZ, 0xc0, !PT ;  /* 0x7fffffff11ff7812 */ /* 0x000fc8000784c0ff */
[----:B------:R-:W-:-:S13]  /*15d0*/  PLOP3.LUT P1, PT, P1, P2, PT, 0x2f, 0xf2 ;  /* 0x0000000000f2781c */ /* 0x000fda0000f24577 */
[----:B------:R-:W-:Y:S05]  /*15e0*/  @P1 BRA `(.L_x_46) ;  /* 0x0000000400181947 */ /* 0x000fea0003800000 */
[----:B------:R-:W-:-:S04]  /*15f0*/  LOP3.LUT P1, RZ, R16, 0x7fffffff, RZ, 0xc0, !PT ;  /* 0x7fffffff10ff7812 */ /* 0x000fc8000782c0ff */
[----:B------:R-:W-:-:S13]  /*1600*/  PLOP3.LUT P0, PT, P0, P1, PT, 0x2f, 0xf2 ;  /* 0x0000000000f2781c */ /* 0x000fda0000702577 */
[----:B------:R-:W-:Y:S05]  /*1610*/  @P0 BRA `(.L_x_47) ;  /* 0x0000000400000947 */ /* 0x000fea0003800000 */
[----:B------:R-:W-:Y:S02]  /*1620*/  ISETP.GE.AND P0, PT, R13, RZ, PT ;  /* 0x000000ff0d00720c */ /* 0x000fe40003f06270 */
[----:B------:R-:W-:-:S11]  /*1630*/  ISETP.GE.AND P1, PT, R0, RZ, PT ;  /* 0x000000ff0000720c */ /* 0x000fd60003f26270 */
[----:B------:R-:W-:Y:S01]  /*1640*/  @P0 MOV R23, RZ ;  /* 0x000000ff00170202 */ /* 0x000fe20000000f00 */
[----:B------:R-:W-:Y:S01]  /*1650*/  @!P0 FFMA R17, R17, 1.84467440737095516160e+19, RZ ;  /* 0x5f80000011118823 */ /* 0x000fe200000000ff */
[----:B------:R-:W-:Y:S01]  /*1660*/  @!P0 MOV R23, 0xffffffc0 ;  /* 0xffffffc000178802 */ /* 0x000fe20000000f00 */
[----:B------:R-:W-:-:S03]  /*1670*/  @!P1 FFMA R16, R16, 1.84467440737095516160e+19, RZ ;  /* 0x5f80000010109823 */ /* 0x000fc600000000ff */
[----:B------:R-:W-:-:S07]  /*1680*/  @!P1 IADD3 R23, PT, PT, R23, 0x40, RZ ;  /* 0x0000004017179810 */ /* 0x000fce0007ffe0ff */
.L_x_43:
[----:B------:R-:W-:Y:S01]  /*1690*/  LEA R25, R11, 0xc0800000, 0x17 ;  /* 0xc08000000b197811 */ /* 0x000fe200078eb8ff */
[----:B------:R-:W-:Y:S01]  /*16a0*/  BSSY.RECONVERGENT B2, `(.L_x_48) ;  /* 0x0000036000027945 */ /* 0x000fe20003800200 */
[----:B------:R-:W-:Y:S02]  /*16b0*/  IADD3 R20, PT, PT, R20, -0x7f, RZ ;  /* 0xffffff8114147810 */ /* 0x000fe40007ffe0ff */
[----:B------:R-:W-:-:S03]  /*16c0*/  IADD3 R25, PT, PT, -R25, R16, RZ ;  /* 0x0000001019197210 */ /* 0x000fc60007ffe1ff */
[C---:B------:R-:W-:Y:S01]  /*16d0*/  IMAD R17, R20.reuse, -0x800000, R17 ;  /* 0xff80000014117824 */ /* 0x040fe200078e0211 */
[----:B------:R-:W0:Y:S01]  /*16e0*/  MUFU.RCP R13, R25 ;  /* 0x00000019000d7308 */ /* 0x000e220000001000 */
[----:B------:R-:W-:Y:S01]  /*16f0*/  FADD.FTZ R18, -R25, -RZ ;  /* 0x800000ff19127221 */ /* 0x000fe20000010100 */
[----:B------:R-:W-:-:S04]  /*1700*/  IADD3 R20, PT, PT, R20, 0x7f, -R11 ;  /* 0x0000007f14147810 */ /* 0x000fc80007ffe80b */
[----:B------:R-:W-:Y:S01]  /*1710*/  IADD3 R23, PT, PT, R20, R23, RZ ;  /* 0x0000001714177210 */ /* 0x000fe20007ffe0ff */
[----:B0-----:R-:W-:-:S04]  /*1720*/  FFMA R0, R13, R18, 1 ;  /* 0x3f8000000d007423 */ /* 0x001fc80000000012 */
[----:B------:R-:W-:-:S04]  /*1730*/  FFMA R0, R13, R0, R13 ;  /* 0x000000000d007223 */ /* 0x000fc8000000000d */
[----:B------:R-:W-:-:S04]  /*1740*/  FFMA R13, R17, R0, RZ ;  /* 0x00000000110d7223 */ /* 0x000fc800000000ff */
[----:B------:R-:W-:-:S04]  /*1750*/  FFMA R16, R18, R13, R17 ;  /* 0x0000000d12107223 */ /* 0x000fc80000000011 */
[----:B------:R-:W-:-:S04]  /*1760*/  FFMA R13, R0, R16, R13 ;  /* 0x00000010000d7223 */ /* 0x000fc8000000000d */
[----:B------:R-:W-:-:S04]  /*1770*/  FFMA R18, R18, R13, R17 ;  /* 0x0000000d12127223 */ /* 0x000fc80000000011 */
[----:B------:R-:W-:-:S05]  /*1780*/  FFMA R16, R0, R18, R13 ;  /* 0x0000001200107223 */ /* 0x000fca000000000d */
[----:B------:R-:W-:-:S04]  /*1790*/  SHF.R.U32.HI R11, RZ, 0x17, R16 ;  /* 0x00000017ff0b7819 */ /* 0x000fc80000011610 */
[----:B------:R-:W-:-:S04]  /*17a0*/  LOP3.LUT R20, R11, 0xff, RZ, 0xc0, !PT ;  /* 0x000000ff0b147812 */ /* 0x000fc800078ec0ff */
[----:B------:R-:W-:-:S04]  /*17b0*/  IADD3 R11, PT, PT, R20, R23, RZ ;  /* 0x00000017140b7210 */ /* 0x000fc80007ffe0ff */
[----:B------:R-:W-:-:S04]  /*17c0*/  IADD3 R17, PT, PT, R11, -0x1, RZ ;  /* 0xffffffff0b117810 */ /* 0x000fc80007ffe0ff */
[----:B------:R-:W-:-:S13]  /*17d0*/  ISETP.GE.U32.AND P0, PT, R17, 0xfe, PT ;  /* 0x000000fe1100780c */ /* 0x000fda0003f06070 */
[----:B------:R-:W-:Y:S05]  /*17e0*/  @!P0 BRA `(.L_x_49) ;  /* 0x0000000000808947 */ /* 0x000fea0003800000 */
[----:B------:R-:W-:-:S13]  /*17f0*/  ISETP.GT.AND P0, PT, R11, 0xfe, PT ;  /* 0x000000fe0b00780c */ /* 0x000fda0003f04270 */
[----:B------:R-:W-:Y:S05]  /*1800*/  @P0 BRA `(.L_x_50) ;  /* 0x00000000006c0947 */ /* 0x000fea0003800000 */
[----:B------:R-:W-:-:S13]  /*1810*/  ISETP.GE.AND P0, PT, R11, 0x1, PT ;  /* 0x000000010b00780c */ /* 0x000fda0003f06270 */
[----:B------:R-:W-:Y:S05]  /*1820*/  @P0 BRA `(.L_x_51) ;  /* 0x0000000000740947 */ /* 0x000fea0003800000 */
[----:B------:R-:W-:Y:S02]  /*1830*/  ISETP.GE.AND P0, PT, R11, -0x18, PT ;  /* 0xffffffe80b00780c */ /* 0x000fe40003f06270 */
[----:B------:R-:W-:-:S11]  /*1840*/  LOP3.LUT R16, R16, 0x80000000, RZ, 0xc0, !PT ;  /* 0x8000000010107812 */ /* 0x000fd600078ec0ff */
[----:B------:R-:W-:Y:S05]  /*1850*/  @!P0 BRA `(.L_x_51) ;  /* 0x0000000000688947 */ /* 0x000fea0003800000 */
[CCC-:B------:R-:W-:Y:S01]  /*1860*/  FFMA.RZ R17, R0.reuse, R18.reuse, R13.reuse ;  /* 0x0000001200117223 */ /* 0x1c0fe2000000c00d */
[CCC-:B------:R-:W-:Y:S01]  /*1870*/  FFMA.RP R20, R0.reuse, R18.reuse, R13.reuse ;  /* 0x0000001200147223 */ /* 0x1c0fe2000000800d */
[----:B------:R-:W-:Y:S01]  /*1880*/  FFMA.RM R13, R0, R18, R13 ;  /* 0x00000012000d7223 */ /* 0x000fe2000000400d */
[----:B------:R-:W-:Y:S02]  /*1890*/  IADD3 R0, PT, PT, R11, 0x20, RZ ;  /* 0x000000200b007810 */ /* 0x000fe40007ffe0ff */
[----:B------:R-:W-:Y:S02]  /*18a0*/  LOP3.LUT R17, R17, 0x7fffff, RZ, 0xc0, !PT ;  /* 0x007fffff11117812 */ /* 0x000fe400078ec0ff */
[----:B------:R-:W-:Y:S02]  /*18b0*/  ISETP.NE.AND P2, PT, R11, RZ, PT ;  /* 0x000000ff0b00720c */ /* 0x000fe40003f45270 */
[----:B------:R-:W-:Y:S02]  /*18c0*/  LOP3.LUT R17, R17, 0x800000, RZ, 0xfc, !PT ;  /* 0x0080000011117812 */ /* 0x000fe400078efcff */
[----:B------:R-:W-:-:S02]  /*18d0*/  ISETP.NE.AND P1, PT, R11, RZ, PT ;  /* 0x000000ff0b00720c */ /* 0x000fc40003f25270 */
[----:B------:R-:W-:Y:S02]  /*18e0*/  IADD3 R11, PT, PT, -R11, RZ, RZ ;  /* 0x000000ff0b0b7210 */ /* 0x000fe40007ffe1ff */
[----:B------:R-:W-:Y:S02]  /*18f0*/  SHF.L.U32 R0, R17, R0, RZ ;  /* 0x0000000011007219 */ /* 0x000fe400000006ff */
[----:B------:R-:W-:Y:S02]  /*1900*/  FSETP.NEU.FTZ.AND P0, PT, R20, R13, PT ;  /* 0x0000000d1400720b */ /* 0x000fe40003f1d000 */
[----:B------:R-:W-:Y:S02]  /*1910*/  SEL R18, R11, RZ, P2 ;  /* 0x000000ff0b127207 */ /* 0x000fe40001000000 */
[----:B------:R-:W-:Y:S02]  /*1920*/  ISETP.NE.AND P1, PT, R0, RZ, P1 ;  /* 0x000000ff0000720c */ /* 0x000fe40000f25270 */
[----:B------:R-:W-:-:S02]  /*1930*/  SHF.R.U32.HI R17, RZ, R18, R17 ;  /* 0x00000012ff117219 */ /* 0x000fc40000011611 */
[----:B------:R-:W-:Y:S02]  /*1940*/  PLOP3.LUT P0, PT, P0, P1, PT, 0xf8, 0x8f ;  /* 0x00000000008f781c */ /* 0x000fe40000703f70 */
[----:B------:R-:W-:Y:S02]  /*1950*/  SHF.R.U32.HI R11, RZ, 0x1, R17 ;  /* 0x00000001ff0b7819 */ /* 0x000fe40000011611 */
[----:B------:R-:W-:-:S04]  /*1960*/  SEL R0, RZ, 0x1, !P0 ;  /* 0x00000001ff007807 */ /* 0x000fc80004000000 */
[----:B------:R-:W-:-:S04]  /*1970*/  LOP3.LUT R0, R0, 0x1, R11, 0xf8, !PT ;  /* 0x0000000100007812 */ /* 0x000fc800078ef80b */
[----:B------:R-:W-:-:S04]  /*1980*/  LOP3.LUT R0, R0, R17, RZ, 0xc0, !PT ;  /* 0x0000001100007212 */ /* 0x000fc800078ec0ff */
[----:B------:R-:W-:-:S04]  /*1990*/  IADD3 R11, PT, PT, R11, R0, RZ ;  /* 0x000000000b0b7210 */ /* 0x000fc80007ffe0ff */
[----:B------:R-:W-:Y:S01]  /*19a0*/  LOP3.LUT R16, R11, R16, RZ, 0xfc, !PT ;  /* 0x000000100b107212 */ /* 0x000fe200078efcff */
[----:B------:R-:W-:Y:S06]  /*19b0*/  BRA `(.L_x_51) ;  /* 0x0000000000107947 */ /* 0x000fec0003800000 */
.L_x_50:
[----:B------:R-:W-:-:S04]  /*19c0*/  LOP3.LUT R16, R16, 0x80000000, RZ, 0xc0, !PT ;  /* 0x8000000010107812 */ /* 0x000fc800078ec0ff */
[----:B------:R-:W-:Y:S01]  /*19d0*/  LOP3.LUT R16, R16, 0x7f800000, RZ, 0xfc, !PT ;  /* 0x7f80000010107812 */ /* 0x000fe200078efcff */
[----:B------:R-:W-:Y:S06]  /*19e0*/  BRA `(.L_x_51) ;  /* 0x0000000000047947 */ /* 0x000fec0003800000 */
.L_x_49:
[----:B------:R-:W-:-:S07]  /*19f0*/  LEA R16, R23, R16, 0x17 ;  /* 0x0000001017107211 */ /* 0x000fce00078eb8ff */
.L_x_51:
[----:B------:R-:W-:Y:S05]  /*1a00*/  BSYNC.RECONVERGENT B2 ;  /* 0x0000000000027941 */ /* 0x000fea0003800200 */
.L_x_48:
[----:B------:R-:W-:Y:S05]  /*1a10*/  BRA `(.L_x_52) ;  /* 0x0000000000207947 */ /* 0x000fea0003800000 */
.L_x_47:
[----:B------:R-:W-:-:S04]  /*1a20*/  LOP3.LUT R16, R16, 0x80000000, R17, 0x48, !PT ;  /* 0x8000000010107812 */ /* 0x000fc800078e4811 */
[----:B------:R-:W-:Y:S01]  /*1a30*/  LOP3.LUT R16, R16, 0x7f800000, RZ, 0xfc, !PT ;  /* 0x7f80000010107812 */ /* 0x000fe200078efcff */
[----:B------:R-:W-:Y:S06]  /*1a40*/  BRA `(.L_x_52) ;  /* 0x0000000000147947 */ /* 0x000fec0003800000 */
.L_x_46:
[----:B------:R-:W-:Y:S01]  /*1a50*/  LOP3.LUT R16, R16, 0x80000000, R17, 0x48, !PT ;  /* 0x8000000010107812 */ /* 0x000fe200078e4811 */
[----:B------:R-:W-:Y:S06]  /*1a60*/  BRA `(.L_x_52) ;  /* 0x00000000000c7947 */ /* 0x000fec0003800000 */
.L_x_45:
[----:B------:R-:W0:Y:S01]  /*1a70*/  MUFU.RSQ R16, -QNAN ;  /* 0xffc0000000107908 */ /* 0x000e220000001400 */
[----:B------:R-:W-:Y:S05]  /*1a80*/  BRA `(.L_x_52) ;  /* 0x0000000000047947 */ /* 0x000fea0003800000 */
.L_x_44:
[----:B------:R-:W-:-:S07]  /*1a90*/  FADD.FTZ R16, R17, R16 ;  /* 0x0000001011107221 */ /* 0x000fce0000010000 */
.L_x_52:
[----:B------:R-:W-:Y:S05]  /*1aa0*/  BSYNC.RECONVERGENT B1 ;  /* 0x0000000000017941 */ /* 0x000fea0003800200 */
.L_x_42:
[----:B------:R-:W-:Y:S01]  /*1ab0*/  HFMA2 R13, -RZ, RZ, 0, 0 ;  /* 0x00000000ff0d7431 */ /* 0x000fe200000001ff */
[----:B0-----:R-:W-:-:S03]  /*1ac0*/  MOV R0, R16 ;  /* 0x0000001000007202 */ /* 0x001fc60000000f00 */
[----:B------:R-:W-:Y:S05]  /*1ad0*/  RET.REL.NODEC R12 `(_Z17update_velocitiesP6float4P6float2i) ;  /* 0xffffffe40c487950 */ /* 0x000fea0003c3ffff */
.L_x_53:
        /* <DEDUP_REMOVED lines=10> */
.L_x_55:


//--------------------- .nv.shared.reserved.0     --------------------------
	.section	.nv.shared.reserved.0,"aw",@nobits
	.weak		__nv_reservedSMEM_offset_0_alias
	.size		__nv_reservedSMEM_offset_0_alias, 0, 64
	.other		__nv_reservedSMEM_offset_0_alias,@"STO_CUDA_RESERVED_SHARED STV_DEFAULT"
__nv_reservedSMEM_offset_0_alias:
	.zero		0
	.zero		64


//--------------------- .nv.shared._Z17update_velocitiesP6float4P6float2i --------------------------
	.section	.nv.shared._Z17update_velocitiesP6float4P6float2i,"aw",@nobits
	.sectionflags	@""
	.align	16
.nv.shared._Z17update_velocitiesP6float4P6float2i:
	.zero		2048


//--------------------- .nv.constant0._Z16update_positionsP6float4P6float2i --------------------------
	.section	.nv.constant0._Z16update_positionsP6float4P6float2i,"a",@progbits
	.sectionflags	@""
	.align	4
.nv.constant0._Z16update_positionsP6float4P6float2i:
	.zero		916


//--------------------- .nv.constant0._Z17update_velocitiesP6float4P6float2i --------------------------
	.section	.nv.constant0._Z17update_velocitiesP6float4P6float2i,"a",@progbits
	.sectionflags	@""
	.align	4
.nv.constant0._Z17update_velocitiesP6float4P6float2i:
	.zero		916


//--------------------- SYMBOLS --------------------------

	.type		.nv.reservedSmem.offset0,@object
	.size		.nv.reservedSmem.offset0,0x4
	.type		.nv.reservedSmem.cap,@object
	.size		.nv.reservedSmem.cap,0x4
